//
// Generated by NVIDIA NVVM Compiler
//
// Compiler Build ID: CL-36424714
// Cuda compilation tools, release 13.0, V13.0.88
// Based on NVVM 20.0.0
//

.version 9.0
.target sm_100
.address_size 64

	// .globl	_Z10matrix_addPA1024_iS0_S0_

.visible .entry _Z10matrix_addPA1024_iS0_S0_(
	.param .u64 .ptr .align 1 _Z10matrix_addPA1024_iS0_S0__param_0,
	.param .u64 .ptr .align 1 _Z10matrix_addPA1024_iS0_S0__param_1,
	.param .u64 .ptr .align 1 _Z10matrix_addPA1024_iS0_S0__param_2
)
{
	.reg .pred 	%p<4>;
	.reg .b32 	%r<13>;
	.reg .b64 	%rd<15>;

	ld.param.u64 	%rd1, [_Z10matrix_addPA1024_iS0_S0__param_0];
	ld.param.u64 	%rd2, [_Z10matrix_addPA1024_iS0_S0__param_1];
	ld.param.u64 	%rd3, [_Z10matrix_addPA1024_iS0_S0__param_2];
	mov.u32 	%r3, %ntid.x;
	mov.u32 	%r4, %ctaid.x;
	mov.u32 	%r5, %tid.x;
	mad.lo.s32 	%r1, %r3, %r4, %r5;
	mov.u32 	%r6, %ntid.y;
	mov.u32 	%r7, %ctaid.y;
	mov.u32 	%r8, %tid.y;
	mad.lo.s32 	%r9, %r6, %r7, %r8;
	setp.gt.s32 	%p1, %r1, 1023;
	setp.gt.u32 	%p2, %r9, 1023;
	or.pred  	%p3, %p1, %p2;
	@%p3 bra 	$L__BB0_2;
	cvta.to.global.u64 	%rd4, %rd2;
	cvta.to.global.u64 	%rd5, %rd1;
	cvta.to.global.u64 	%rd6, %rd3;
	mul.wide.s32 	%rd7, %r1, 4096;
	add.s64 	%rd8, %rd4, %rd7;
	mul.wide.u32 	%rd9, %r9, 4;
	add.s64 	%rd10, %rd8, %rd9;
	ld.global.u32 	%r10, [%rd10];
	add.s64 	%rd11, %rd5, %rd7;
	add.s64 	%rd12, %rd11, %rd9;
	ld.global.u32 	%r11, [%rd12];
	add.s32 	%r12, %r11, %r10;
	add.s64 	%rd13, %rd6, %rd7;
	add.s64 	%rd14, %rd13, %rd9;
	st.global.u32 	[%rd14], %r12;
$L__BB0_2:
	ret;

}


// ===== COMPILED SASS (sm_100) =====

	.target	sm_100

	.elftype	@"ET_EXEC"


//--------------------- .note.nv.tkinfo           --------------------------
	.section	.note.nv.tkinfo,"",@"SHT_NOTE"
	.sectionflags	@"SHF_NOTE_NV_TKINFO"
	.tkinfo
        /*0018*/ 	.word	0x00000002
        /*0030*/ 	.string	""
        /*0030*/ 	.string	"ptxas"
        /*0030*/ 	.string	"Cuda compilation tools, release 13.0, V13.0.88"
        /*0030*/ 	.string	"Build cuda_13.0.r13.0/compiler.36424714_0"
        /*0030*/ 	.string	"-arch sm_100 -m 64 "



//--------------------- .note.nv.cuinfo           --------------------------
	.section	.note.nv.cuinfo,"",@"SHT_NOTE"
	.sectionflags	@"SHF_NOTE_NV_CUINFO"
        /*0018*/ 	.short	0x0002
        /*001a*/ 	.short	0x0064
        /*001c*/ 	.short	0x0082
	.zero		2


//--------------------- .nv.info                  --------------------------
	.section	.nv.info,"",@"SHT_CUDA_INFO"
	.align	4


	//----- nvinfo : EIATTR_REGCOUNT
	.align		4
        /*0000*/ 	.byte	0x04, 0x2f
        /*0002*/ 	.short	(.L_1 - .L_0)
	.align		4
.L_0:
        /*0004*/ 	.word	index@(_Z10matrix_addPA1024_iS0_S0_)
        /*0008*/ 	.word	0x0000000e


	//----- nvinfo : EIATTR_FRAME_SIZE
	.align		4
.L_1:
        /*000c*/ 	.byte	0x04, 0x11
        /*000e*/ 	.short	(.L_3 - .L_2)
	.align		4
.L_2:
        /*0010*/ 	.word	index@(_Z10matrix_addPA1024_iS0_S0_)
        /*0014*/ 	.word	0x00000000


	//----- nvinfo : EIATTR_MIN_STACK_SIZE
	.align		4
.L_3:
        /*0018*/ 	.byte	0x04, 0x12
        /*001a*/ 	.short	(.L_5 - .L_4)
	.align		4
.L_4:
        /*001c*/ 	.word	index@(_Z10matrix_addPA1024_iS0_S0_)
        /*0020*/ 	.word	0x00000000
.L_5:


//--------------------- .nv.compat                --------------------------
	.section	.nv.compat,"",@"SHT_CUDA_COMPAT_INFO"
	.align	4
        /*0000*/ 	.byte	0x02, 0x09, 0x00, 0x00, 0x02, 0x02, 0x01, 0x00, 0x02, 0x05, 0x05, 0x00, 0x03, 0x07, 0x01, 0x01
        /*0010*/ 	.byte	0x02, 0x03, 0x00, 0x00, 0x02, 0x06, 0x01, 0x00, 0x04, 0x0b, 0x08, 0x00, 0x09, 0x00, 0x00, 0x00
        /*0020*/ 	.byte	0x00, 0x00, 0x00, 0x00


//--------------------- .nv.info._Z10matrix_addPA1024_iS0_S0_ --------------------------
	.section	.nv.info._Z10matrix_addPA1024_iS0_S0_,"",@"SHT_CUDA_INFO"
	.sectionflags	@""
	.align	4


	//----- nvinfo : EIATTR_CUDA_API_VERSION
	.align		4
        /*0000*/ 	.byte	0x04, 0x37
        /*0002*/ 	.short	(.L_7 - .L_6)
.L_6:
        /*0004*/ 	.word	0x00000082


	//----- nvinfo : EIATTR_KPARAM_INFO
	.align		4
.L_7:
        /*0008*/ 	.byte	0x04, 0x17
        /*000a*/ 	.short	(.L_9 - .L_8)
.L_8:
        /*000c*/ 	.word	0x00000000
        /*0010*/ 	.short	0x0002
        /*0012*/ 	.short	0x0010
        /*0014*/ 	.byte	0x00, 0xf5, 0x21, 0x00


	//----- nvinfo : EIATTR_KPARAM_INFO
	.align		4
.L_9:
        /*0018*/ 	.byte	0x04, 0x17
        /*001a*/ 	.short	(.L_11 - .L_10)
.L_10:
        /*001c*/ 	.word	0x00000000
        /*0020*/ 	.short	0x0001
        /*0022*/ 	.short	0x0008
        /*0024*/ 	.byte	0x00, 0xf5, 0x21, 0x00


	//----- nvinfo : EIATTR_KPARAM_INFO
	.align		4
.L_11:
        /*0028*/ 	.byte	0x04, 0x17
        /*002a*/ 	.short	(.L_13 - .L_12)
.L_12:
        /*002c*/ 	.word	0x00000000
        /*0030*/ 	.short	0x0000
        /*0032*/ 	.short	0x0000
        /*0034*/ 	.byte	0x00, 0xf5, 0x21, 0x00


	//----- nvinfo : EIATTR_SPARSE_MMA_MASK
	.align		4
.L_13:
        /*0038*/ 	.byte	0x03, 0x50
        /*003a*/ 	.short	0x0000


	//----- nvinfo : EIATTR_MAXREG_COUNT
	.align		4
        /*003c*/ 	.byte	0x03, 0x1b
        /*003e*/ 	.short	0x00ff


	//----- nvinfo : EIATTR_MERCURY_ISA_VERSION
	.align		4
        /*0040*/ 	.byte	0x03, 0x5f
        /*0042*/ 	.short	0x0101


	//----- nvinfo : EIATTR_VRC_CTA_INIT_COUNT
	.align		4
        /*0044*/ 	.byte	0x02, 0x4a
	.zero		1
	.zero		1


	//----- nvinfo : EIATTR_EXIT_INSTR_OFFSETS
	.align		4
        /*0048*/ 	.byte	0x04, 0x1c
        /*004a*/ 	.short	(.L_15 - .L_14)


	//   ....[0]....
.L_14:
        /*004c*/ 	.word	0x000000b0


	//   ....[1]....
        /*0050*/ 	.word	0x000001a0


	//----- nvinfo : EIATTR_CBANK_PARAM_SIZE
	.align		4
.L_15:
        /*0054*/ 	.byte	0x03, 0x19
        /*0056*/ 	.short	0x0018


	//----- nvinfo : EIATTR_PARAM_CBANK
	.align		4
        /*0058*/ 	.byte	0x04, 0x0a
        /*005a*/ 	.short	(.L_17 - .L_16)
	.align		4
.L_16:
        /*005c*/ 	.word	index@(.nv.constant0._Z10matrix_addPA1024_iS0_S0_)
        /*0060*/ 	.short	0x0380
        /*0062*/ 	.short	0x0018


	//----- nvinfo : EIATTR_SW_WAR
	.align		4
.L_17:
        /*0064*/ 	.byte	0x04, 0x36
        /*0066*/ 	.short	(.L_19 - .L_18)
.L_18:
        /*0068*/ 	.word	0x00000008
.L_19:


//--------------------- .nv.callgraph             --------------------------
	.section	.nv.callgraph,"",@"SHT_CUDA_CALLGRAPH"
	.align	4
	.sectionentsize	8
	.align		4
        /*0000*/ 	.word	0x00000000
	.align		4
        /*0004*/ 	.word	0xffffffff
	.align		4
        /*0008*/ 	.word	0x00000000
	.align		4
        /*000c*/ 	.word	0xfffffffe
	.align		4
        /*0010*/ 	.word	0x00000000
	.align		4
        /*0014*/ 	.word	0xfffffffd
	.align		4
        /*0018*/ 	.word	0x00000000
	.align		4
        /*001c*/ 	.word	0xfffffffc


//--------------------- .text._Z10matrix_addPA1024_iS0_S0_ --------------------------
	.section	.text._Z10matrix_addPA1024_iS0_S0_,"ax",@progbits
	.align	128
        .global         _Z10matrix_addPA1024_iS0_S0_
        .type           _Z10matrix_addPA1024_iS0_S0_,@function
        .size           _Z10matrix_addPA1024_iS0_S0_,(.L_x_1 - _Z10matrix_addPA1024_iS0_S0_)
        .other          _Z10matrix_addPA1024_iS0_S0_,@"STO_CUDA_ENTRY STV_DEFAULT"
_Z10matrix_addPA1024_iS0_S0_:
.text._Z10matrix_addPA1024_iS0_S0_:
[----:B------:R-:W-:Y:S01]  /*0000*/  LDC R1, c[0x0][0x37c] ;  /* 0x0000df00ff017b82 */ /* 0x000fe20000000800 */
[----:B------:R-:W0:Y:S01]  /*0010*/  S2R R11, SR_CTAID.Y ;  /* 0x00000000000b7919 */ /* 0x000e220000002600 */
[----:B------:R-:W1:Y:S01]  /*0020*/  LDCU UR4, c[0x0][0x360] ;  /* 0x00006c00ff0477ac */ /* 0x000e620008000800 */
[----:B------:R-:W0:Y:S01]  /*0030*/  S2R R2, SR_TID.Y ;  /* 0x0000000000027919 */ /* 0x000e220000002200 */
[----:B------:R-:W0:Y:S01]  /*0040*/  LDCU UR5, c[0x0][0x364] ;  /* 0x00006c80ff0577ac */ /* 0x000e220008000800 */
[----:B------:R-:W1:Y:S01]  /*0050*/  S2R R9, SR_CTAID.X ;  /* 0x0000000000097919 */ /* 0x000e620000002500 */
[----:B------:R-:W1:Y:S01]  /*0060*/  S2R R0, SR_TID.X ;  /* 0x0000000000007919 */ /* 0x000e620000002100 */
[----:B0-----:R-:W-:-:S05]  /*0070*/  IMAD R11, R11, UR5, R2 ;  /* 0x000000050b0b7c24 */ /* 0x001fca000f8e0202 */
[----:B------:R-:W-:Y:S01]  /*0080*/  ISETP.GT.U32.AND P0, PT, R11, 0x3ff, PT ;  /* 0x000003ff0b00780c */ /* 0x000fe20003f04070 */
[----:B-1----:R-:W-:-:S05]  /*0090*/  IMAD R9, R9, UR4, R0 ;  /* 0x0000000409097c24 */ /* 0x002fca000f8e0200 */
[----:B------:R-:W-:-:S13]  /*00a0*/  ISETP.GT.OR P0, PT, R9, 0x3ff, P0 ;  /* 0x000003ff0900780c */ /* 0x000fda0000704670 */
[----:B------:R-:W-:Y:S05]  /*00b0*/  @P0 EXIT ;  /* 0x000000000000094d */ /* 0x000fea0003800000 */
[----:B------:R-:W0:Y:S01]  /*00c0*/  LDC.64 R2, c[0x0][0x388] ;  /* 0x0000e200ff027b82 */ /* 0x000e220000000a00 */
[----:B------:R-:W1:Y:S07]  /*00d0*/  LDCU.64 UR4, c[0x0][0x358] ;  /* 0x00006b00ff0477ac */ /* 0x000e6e0008000a00 */
[----:B------:R-:W2:Y:S08]  /*00e0*/  LDC.64 R4, c[0x0][0x380] ;  /* 0x0000e000ff047b82 */ /* 0x000eb00000000a00 */
[----:B------:R-:W3:Y:S01]  /*00f0*/  LDC.64 R6, c[0x0][0x390] ;  /* 0x0000e400ff067b82 */ /* 0x000ee20000000a00 */
[----:B0-----:R-:W-:-:S04]  /*0100*/  IMAD.WIDE R2, R9, 0x1000, R2 ;  /* 0x0000100009027825 */ /* 0x001fc800078e0202 */
[----:B------:R-:W-:-:S04]  /*0110*/  IMAD.WIDE.U32 R2, R11, 0x4, R2 ;  /* 0x000000040b027825 */ /* 0x000fc800078e0002 */
[----:B--2---:R-:W-:Y:S02]  /*0120*/  IMAD.WIDE R4, R9, 0x1000, R4 ;  /* 0x0000100009047825 */ /* 0x004fe400078e0204 */
[----:B-1----:R-:W2:Y:S02]  /*0130*/  LDG.E R2, desc[UR4][R2.64] ;  /* 0x0000000402027981 */ /* 0x002ea4000c1e1900 */
[----:B------:R-:W-:-:S06]  /*0140*/  IMAD.WIDE.U32 R4, R11, 0x4, R4 ;  /* 0x000000040b047825 */ /* 0x000fcc00078e0004 */
[----:B------:R-:W2:Y:S01]  /*0150*/  LDG.E R5, desc[UR4][R4.64] ;  /* 0x0000000404057981 */ /* 0x000ea2000c1e1900 */
[----:B---3--:R-:W-:-:S04]  /*0160*/  IMAD.WIDE R6, R9, 0x1000, R6 ;  /* 0x0000100009067825 */ /* 0x008fc800078e0206 */
[----:B------:R-:W-:Y:S01]  /*0170*/  IMAD.WIDE.U32 R6, R11, 0x4, R6 ;  /* 0x000000040b067825 */ /* 0x000fe200078e0006 */
[----:B--2---:R-:W-:-:S05]  /*0180*/  IADD3 R9, PT, PT, R2, R5, RZ ;  /* 0x0000000502097210 */ /* 0x004fca0007ffe0ff */
[----:B------:R-:W-:Y:S01]  /*0190*/  STG.E desc[UR4][R6.64], R9 ;  /* 0x0000000906007986 */ /* 0x000fe2000c101904 */
[----:B------:R-:W-:Y:S05]  /*01a0*/  EXIT ;  /* 0x000000000000794d */ /* 0x000fea0003800000 */
.L_x_0:
[----:B------:R-:W-:-:S00]  /*01b0*/  BRA `(.L_x_0) ;  /* 0xfffffffc00fc7947 */ /* 0x000fc0000383ffff */
[----:B------:R-:W-:-:S00]  /*01c0*/  NOP ;  /* 0x0000000000007918 */ /* 0x000fc00000000000 */
        /* <DEDUP_REMOVED lines=11> */
.L_x_1:


//--------------------- .nv.shared.reserved.0     --------------------------
	.section	.nv.shared.reserved.0,"aw",@nobits
	.weak		__nv_reservedSMEM_offset_0_alias
	.size		__nv_reservedSMEM_offset_0_alias, 0, 64
	.other		__nv_reservedSMEM_offset_0_alias,@"STO_CUDA_RESERVED_SHARED STV_DEFAULT"
__nv_reservedSMEM_offset_0_alias:
	.zero		0
	.zero		64


//--------------------- .nv.constant0._Z10matrix_addPA1024_iS0_S0_ --------------------------
	.section	.nv.constant0._Z10matrix_addPA1024_iS0_S0_,"a",@progbits
	.sectionflags	@""
	.align	4
.nv.constant0._Z10matrix_addPA1024_iS0_S0_:
	.zero		920


//--------------------- SYMBOLS --------------------------

	.type		.nv.reservedSmem.offset0,@object
	.size		.nv.reservedSmem.offset0,0x4
